//
// Generated by NVIDIA NVVM Compiler
//
// Compiler Build ID: CL-36424714
// Cuda compilation tools, release 13.0, V13.0.88
// Based on NVVM 20.0.0
//

.version 9.0
.target sm_100
.address_size 64

	// .globl	_Z9sumArraysPiS_S_
.global .attribute(.managed) .align 4 .u32 n = 5;

.visible .entry _Z9sumArraysPiS_S_(
	.param .u64 .ptr .align 1 _Z9sumArraysPiS_S__param_0,
	.param .u64 .ptr .align 1 _Z9sumArraysPiS_S__param_1,
	.param .u64 .ptr .align 1 _Z9sumArraysPiS_S__param_2
)
{
	.reg .pred 	%p<2>;
	.reg .b32 	%r<6>;
	.reg .b64 	%rd<11>;

	ld.param.u64 	%rd1, [_Z9sumArraysPiS_S__param_0];
	ld.param.u64 	%rd2, [_Z9sumArraysPiS_S__param_1];
	ld.param.u64 	%rd3, [_Z9sumArraysPiS_S__param_2];
	mov.u32 	%r1, %tid.x;
	ld.global.u32 	%r2, [n];
	setp.ge.s32 	%p1, %r1, %r2;
	@%p1 bra 	$L__BB0_2;
	cvta.to.global.u64 	%rd4, %rd2;
	cvta.to.global.u64 	%rd5, %rd1;
	cvta.to.global.u64 	%rd6, %rd3;
	mul.wide.u32 	%rd7, %r1, 4;
	add.s64 	%rd8, %rd4, %rd7;
	ld.global.u32 	%r3, [%rd8];
	add.s64 	%rd9, %rd5, %rd7;
	ld.global.u32 	%r4, [%rd9];
	add.s32 	%r5, %r4, %r3;
	add.s64 	%rd10, %rd6, %rd7;
	st.global.u32 	[%rd10], %r5;
$L__BB0_2:
	ret;

}


// ===== COMPILED SASS (sm_100) =====

	.target	sm_100

	.elftype	@"ET_EXEC"


//--------------------- .note.nv.tkinfo           --------------------------
	.section	.note.nv.tkinfo,"",@"SHT_NOTE"
	.sectionflags	@"SHF_NOTE_NV_TKINFO"
	.tkinfo
        /*0018*/ 	.word	0x00000002
        /*0030*/ 	.string	""
        /*0030*/ 	.string	"ptxas"
        /*0030*/ 	.string	"Cuda compilation tools, release 13.0, V13.0.88"
        /*0030*/ 	.string	"Build cuda_13.0.r13.0/compiler.36424714_0"
        /*0030*/ 	.string	"-arch sm_100 -m 64 "



//--------------------- .note.nv.cuinfo           --------------------------
	.section	.note.nv.cuinfo,"",@"SHT_NOTE"
	.sectionflags	@"SHF_NOTE_NV_CUINFO"
        /*0018*/ 	.short	0x0002
        /*001a*/ 	.short	0x0064
        /*001c*/ 	.short	0x0082
	.zero		2


//--------------------- .nv.info                  --------------------------
	.section	.nv.info,"",@"SHT_CUDA_INFO"
	.align	4


	//----- nvinfo : EIATTR_REGCOUNT
	.align		4
        /*0000*/ 	.byte	0x04, 0x2f
        /*0002*/ 	.short	(.L_2 - .L_1)
	.align		4
.L_1:
        /*0004*/ 	.word	index@(_Z9sumArraysPiS_S_)
        /*0008*/ 	.word	0x0000000c


	//----- nvinfo : EIATTR_FRAME_SIZE
	.align		4
.L_2:
        /*000c*/ 	.byte	0x04, 0x11
        /*000e*/ 	.short	(.L_4 - .L_3)
	.align		4
.L_3:
        /*0010*/ 	.word	index@(_Z9sumArraysPiS_S_)
        /*0014*/ 	.word	0x00000000


	//----- nvinfo : EIATTR_MIN_STACK_SIZE
	.align		4
.L_4:
        /*0018*/ 	.byte	0x04, 0x12
        /*001a*/ 	.short	(.L_6 - .L_5)
	.align		4
.L_5:
        /*001c*/ 	.word	index@(_Z9sumArraysPiS_S_)
        /*0020*/ 	.word	0x00000000
.L_6:


//--------------------- .nv.compat                --------------------------
	.section	.nv.compat,"",@"SHT_CUDA_COMPAT_INFO"
	.align	4
        /*0000*/ 	.byte	0x02, 0x09, 0x00, 0x00, 0x02, 0x02, 0x01, 0x00, 0x02, 0x05, 0x05, 0x00, 0x03, 0x07, 0x01, 0x01
        /*0010*/ 	.byte	0x02, 0x03, 0x00, 0x00, 0x02, 0x06, 0x01, 0x00, 0x04, 0x0b, 0x08, 0x00, 0x09, 0x00, 0x00, 0x00
        /*0020*/ 	.byte	0x00, 0x00, 0x00, 0x00


//--------------------- .nv.info._Z9sumArraysPiS_S_ --------------------------
	.section	.nv.info._Z9sumArraysPiS_S_,"",@"SHT_CUDA_INFO"
	.sectionflags	@""
	.align	4


	//----- nvinfo : EIATTR_CUDA_API_VERSION
	.align		4
        /*0000*/ 	.byte	0x04, 0x37
        /*0002*/ 	.short	(.L_8 - .L_7)
.L_7:
        /*0004*/ 	.word	0x00000082


	//----- nvinfo : EIATTR_KPARAM_INFO
	.align		4
.L_8:
        /*0008*/ 	.byte	0x04, 0x17
        /*000a*/ 	.short	(.L_10 - .L_9)
.L_9:
        /*000c*/ 	.word	0x00000000
        /*0010*/ 	.short	0x0002
        /*0012*/ 	.short	0x0010
        /*0014*/ 	.byte	0x00, 0xf5, 0x21, 0x00


	//----- nvinfo : EIATTR_KPARAM_INFO
	.align		4
.L_10:
        /*0018*/ 	.byte	0x04, 0x17
        /*001a*/ 	.short	(.L_12 - .L_11)
.L_11:
        /*001c*/ 	.word	0x00000000
        /*0020*/ 	.short	0x0001
        /*0022*/ 	.short	0x0008
        /*0024*/ 	.byte	0x00, 0xf5, 0x21, 0x00


	//----- nvinfo : EIATTR_KPARAM_INFO
	.align		4
.L_12:
        /*0028*/ 	.byte	0x04, 0x17
        /*002a*/ 	.short	(.L_14 - .L_13)
.L_13:
        /*002c*/ 	.word	0x00000000
        /*0030*/ 	.short	0x0000
        /*0032*/ 	.short	0x0000
        /*0034*/ 	.byte	0x00, 0xf5, 0x21, 0x00


	//----- nvinfo : EIATTR_SPARSE_MMA_MASK
	.align		4
.L_14:
        /*0038*/ 	.byte	0x03, 0x50
        /*003a*/ 	.short	0x0000


	//----- nvinfo : EIATTR_MAXREG_COUNT
	.align		4
        /*003c*/ 	.byte	0x03, 0x1b
        /*003e*/ 	.short	0x00ff


	//----- nvinfo : EIATTR_MERCURY_ISA_VERSION
	.align		4
        /*0040*/ 	.byte	0x03, 0x5f
        /*0042*/ 	.short	0x0101


	//----- nvinfo : EIATTR_VRC_CTA_INIT_COUNT
	.align		4
        /*0044*/ 	.byte	0x02, 0x4a
	.zero		1
	.zero		1


	//----- nvinfo : EIATTR_EXIT_INSTR_OFFSETS
	.align		4
        /*0048*/ 	.byte	0x04, 0x1c
        /*004a*/ 	.short	(.L_16 - .L_15)


	//   ....[0]....
.L_15:
        /*004c*/ 	.word	0x00000060


	//   ....[1]....
        /*0050*/ 	.word	0x00000110


	//----- nvinfo : EIATTR_CBANK_PARAM_SIZE
	.align		4
.L_16:
        /*0054*/ 	.byte	0x03, 0x19
        /*0056*/ 	.short	0x0018


	//----- nvinfo : EIATTR_PARAM_CBANK
	.align		4
        /*0058*/ 	.byte	0x04, 0x0a
        /*005a*/ 	.short	(.L_18 - .L_17)
	.align		4
.L_17:
        /*005c*/ 	.word	index@(.nv.constant0._Z9sumArraysPiS_S_)
        /*0060*/ 	.short	0x0380
        /*0062*/ 	.short	0x0018


	//----- nvinfo : EIATTR_SW_WAR
	.align		4
.L_18:
        /*0064*/ 	.byte	0x04, 0x36
        /*0066*/ 	.short	(.L_20 - .L_19)
.L_19:
        /*0068*/ 	.word	0x00000008
.L_20:


//--------------------- .nv.callgraph             --------------------------
	.section	.nv.callgraph,"",@"SHT_CUDA_CALLGRAPH"
	.align	4
	.sectionentsize	8
	.align		4
        /*0000*/ 	.word	0x00000000
	.align		4
        /*0004*/ 	.word	0xffffffff
	.align		4
        /*0008*/ 	.word	0x00000000
	.align		4
        /*000c*/ 	.word	0xfffffffe
	.align		4
        /*0010*/ 	.word	0x00000000
	.align		4
        /*0014*/ 	.word	0xfffffffd
	.align		4
        /*0018*/ 	.word	0x00000000
	.align		4
        /*001c*/ 	.word	0xfffffffc


//--------------------- .nv.constant4             --------------------------
	.section	.nv.constant4,"a",@progbits
	.align	8
	.align		8
.nv.constant4:
        /*0000*/ 	.dword	n


//--------------------- .text._Z9sumArraysPiS_S_  --------------------------
	.section	.text._Z9sumArraysPiS_S_,"ax",@progbits
	.align	128
        .global         _Z9sumArraysPiS_S_
        .type           _Z9sumArraysPiS_S_,@function
        .size           _Z9sumArraysPiS_S_,(.L_x_1 - _Z9sumArraysPiS_S_)
        .other          _Z9sumArraysPiS_S_,@"STO_CUDA_ENTRY STV_DEFAULT"
_Z9sumArraysPiS_S_:
.text._Z9sumArraysPiS_S_:
[----:B------:R-:W-:Y:S08]  /*0000*/  LDC R1, c[0x0][0x37c] ;  /* 0x0000df00ff017b82 */ /* 0x000ff00000000800 */
[----:B------:R-:W0:Y:S01]  /*0010*/  LDC.64 R2, c[0x4][RZ] ;  /* 0x01000000ff027b82 */ /* 0x000e220000000a00 */
[----:B------:R-:W0:Y:S02]  /*0020*/  LDCU.64 UR4, c[0x0][0x358] ;  /* 0x00006b00ff0477ac */ /* 0x000e240008000a00 */
[----:B0-----:R-:W2:Y:S01]  /*0030*/  LDG.E R2, desc[UR4][R2.64] ;  /* 0x0000000402027981 */ /* 0x001ea2000c1e1900 */
[----:B------:R-:W2:Y:S02]  /*0040*/  S2R R9, SR_TID.X ;  /* 0x0000000000097919 */ /* 0x000ea40000002100 */
[----:B--2---:R-:W-:-:S13]  /*0050*/  ISETP.GE.AND P0, PT, R9, R2, PT ;  /* 0x000000020900720c */ /* 0x004fda0003f06270 */
[----:B------:R-:W-:Y:S05]  /*0060*/  @P0 EXIT ;  /* 0x000000000000094d */ /* 0x000fea0003800000 */
[----:B------:R-:W0:Y:S08]  /*0070*/  LDC.64 R2, c[0x0][0x388] ;  /* 0x0000e200ff027b82 */ /* 0x000e300000000a00 */
[----:B------:R-:W1:Y:S08]  /*0080*/  LDC.64 R4, c[0x0][0x380] ;  /* 0x0000e000ff047b82 */ /* 0x000e700000000a00 */
[----:B------:R-:W2:Y:S01]  /*0090*/  LDC.64 R6, c[0x0][0x390] ;  /* 0x0000e400ff067b82 */ /* 0x000ea20000000a00 */
[----:B0-----:R-:W-:-:S06]  /*00a0*/  IMAD.WIDE.U32 R2, R9, 0x4, R2 ;  /* 0x0000000409027825 */ /* 0x001fcc00078e0002 */
[----:B------:R-:W3:Y:S01]  /*00b0*/  LDG.E R2, desc[UR4][R2.64] ;  /* 0x0000000402027981 */ /* 0x000ee2000c1e1900 */
[----:B-1----:R-:W-:-:S06]  /*00c0*/  IMAD.WIDE.U32 R4, R9, 0x4, R4 ;  /* 0x0000000409047825 */ /* 0x002fcc00078e0004 */
[----:B------:R-:W3:Y:S01]  /*00d0*/  LDG.E R5, desc[UR4][R4.64] ;  /* 0x0000000404057981 */ /* 0x000ee2000c1e1900 */
[----:B--2---:R-:W-:Y:S01]  /*00e0*/  IMAD.WIDE.U32 R6, R9, 0x4, R6 ;  /* 0x0000000409067825 */ /* 0x004fe200078e0006 */
[----:B---3--:R-:W-:-:S05]  /*00f0*/  IADD3 R9, PT, PT, R2, R5, RZ ;  /* 0x0000000502097210 */ /* 0x008fca0007ffe0ff */
[----:B------:R-:W-:Y:S01]  /*0100*/  STG.E desc[UR4][R6.64], R9 ;  /* 0x0000000906007986 */ /* 0x000fe2000c101904 */
[----:B------:R-:W-:Y:S05]  /*0110*/  EXIT ;  /* 0x000000000000794d */ /* 0x000fea0003800000 */
.L_x_0:
[----:B------:R-:W-:-:S00]  /*0120*/  BRA `(.L_x_0) ;  /* 0xfffffffc00fc7947 */ /* 0x000fc0000383ffff */
[----:B------:R-:W-:-:S00]  /*0130*/  NOP ;  /* 0x0000000000007918 */ /* 0x000fc00000000000 */
        /* <DEDUP_REMOVED lines=12> */
.L_x_1:


//--------------------- .nv.global.init           --------------------------
	.section	.nv.global.init,"aw",@progbits
	.align	4
.nv.global.init:
	.type		n,@object
	.size		n,(.L_0 - n)
	.other		n,@"STV_DEFAULT STO_CUDA_MANAGED"
n:
        /*0000*/ 	.byte	0x05, 0x00, 0x00, 0x00
.L_0:


//--------------------- .nv.shared.reserved.0     --------------------------
	.section	.nv.shared.reserved.0,"aw",@nobits
	.weak		__nv_reservedSMEM_offset_0_alias
	.size		__nv_reservedSMEM_offset_0_alias, 0, 64
	.other		__nv_reservedSMEM_offset_0_alias,@"STO_CUDA_RESERVED_SHARED STV_DEFAULT"
__nv_reservedSMEM_offset_0_alias:
	.zero		0
	.zero		64


//--------------------- .nv.constant0._Z9sumArraysPiS_S_ --------------------------
	.section	.nv.constant0._Z9sumArraysPiS_S_,"a",@progbits
	.sectionflags	@""
	.align	4
.nv.constant0._Z9sumArraysPiS_S_:
	.zero		920


//--------------------- SYMBOLS --------------------------

	.type		.nv.reservedSmem.offset0,@object
	.size		.nv.reservedSmem.offset0,0x4
